//
// Generated by NVIDIA NVVM Compiler
//
// Compiler Build ID: CL-36424714
// Cuda compilation tools, release 13.0, V13.0.88
// Based on NVVM 20.0.0
//

.version 9.0
.target sm_100
.address_size 64

	// .globl	_Z13column_reducePfS_ii
.extern .shared .align 16 .b8 sdata[];

.visible .entry _Z13column_reducePfS_ii(
	.param .u64 .ptr .align 1 _Z13column_reducePfS_ii_param_0,
	.param .u64 .ptr .align 1 _Z13column_reducePfS_ii_param_1,
	.param .u32 _Z13column_reducePfS_ii_param_2,
	.param .u32 _Z13column_reducePfS_ii_param_3
)
{
	.reg .pred 	%p<15>;
	.reg .b32 	%r<35>;
	.reg .b32 	%f<10>;
	.reg .b64 	%rd<9>;

	ld.param.u64 	%rd2, [_Z13column_reducePfS_ii_param_0];
	ld.param.u64 	%rd3, [_Z13column_reducePfS_ii_param_1];
	ld.param.u32 	%r13, [_Z13column_reducePfS_ii_param_2];
	ld.param.u32 	%r14, [_Z13column_reducePfS_ii_param_3];
	mov.u32 	%r1, %tid.x;
	mov.u32 	%r15, %tid.y;
	mov.u32 	%r2, %ntid.x;
	mad.lo.s32 	%r16, %r15, %r2, %r1;
	mov.u32 	%r17, %ctaid.y;
	mov.u32 	%r18, %ntid.y;
	mad.lo.s32 	%r3, %r17, %r18, %r15;
	shl.b32 	%r19, %r16, 2;
	mov.u32 	%r20, sdata;
	add.s32 	%r4, %r20, %r19;
	mov.b32 	%r21, 0;
	st.shared.u32 	[%r4], %r21;
	setp.lt.u32 	%p2, %r3, %r14;
	setp.lt.u32 	%p3, %r1, %r13;
	and.pred  	%p1, %p3, %p2;
	not.pred 	%p4, %p1;
	@%p4 bra 	$L__BB0_5;
	mad.lo.s32 	%r5, %r14, %r1, %r3;
	mul.lo.s32 	%r6, %r14, %r13;
	setp.ge.u32 	%p5, %r5, %r6;
	@%p5 bra 	$L__BB0_5;
	mul.lo.s32 	%r7, %r14, %r2;
	cvta.to.global.u64 	%rd1, %rd2;
	mov.b32 	%r33, 0;
	mov.f32 	%f9, 0f00000000;
$L__BB0_3:
	add.s32 	%r23, %r33, %r5;
	mul.wide.u32 	%rd4, %r23, 4;
	add.s64 	%rd5, %rd1, %rd4;
	ld.global.f32 	%f4, [%rd5];
	add.f32 	%f9, %f4, %f9;
	add.s32 	%r33, %r33, %r7;
	add.s32 	%r24, %r23, %r7;
	setp.lt.u32 	%p6, %r24, %r6;
	@%p6 bra 	$L__BB0_3;
	st.shared.f32 	[%r4], %f9;
$L__BB0_5:
	bar.sync 	0;
	min.u32 	%r10, %r2, %r13;
	add.s32 	%r26, %r1, 1;
	setp.ge.u32 	%p7, %r26, %r10;
	or.pred  	%p9, %p4, %p7;
	@%p9 bra 	$L__BB0_10;
	mov.b32 	%r34, 1;
$L__BB0_7:
	shl.b32 	%r12, %r34, 1;
	add.s32 	%r28, %r12, -1;
	and.b32  	%r29, %r28, %r1;
	setp.ne.s32 	%p10, %r29, 0;
	@%p10 bra 	$L__BB0_9;
	shl.b32 	%r30, %r34, 2;
	add.s32 	%r31, %r4, %r30;
	ld.shared.f32 	%f5, [%r31];
	ld.shared.f32 	%f6, [%r4];
	add.f32 	%f7, %f5, %f6;
	st.shared.f32 	[%r4], %f7;
$L__BB0_9:
	bar.sync 	0;
	add.s32 	%r32, %r12, %r1;
	setp.lt.u32 	%p11, %r32, %r10;
	mov.u32 	%r34, %r12;
	@%p11 bra 	$L__BB0_7;
$L__BB0_10:
	setp.ge.u32 	%p12, %r3, %r14;
	setp.ne.s32 	%p13, %r1, 0;
	or.pred  	%p14, %p13, %p12;
	@%p14 bra 	$L__BB0_12;
	ld.shared.f32 	%f8, [%r4];
	cvta.to.global.u64 	%rd6, %rd3;
	mul.wide.u32 	%rd7, %r3, 4;
	add.s64 	%rd8, %rd6, %rd7;
	st.global.f32 	[%rd8], %f8;
$L__BB0_12:
	ret;

}


// ===== COMPILED SASS (sm_100) =====

	.target	sm_100

	.elftype	@"ET_EXEC"


//--------------------- .note.nv.tkinfo           --------------------------
	.section	.note.nv.tkinfo,"",@"SHT_NOTE"
	.sectionflags	@"SHF_NOTE_NV_TKINFO"
	.tkinfo
        /*0018*/ 	.word	0x00000002
        /*0030*/ 	.string	""
        /*0030*/ 	.string	"ptxas"
        /*0030*/ 	.string	"Cuda compilation tools, release 13.0, V13.0.88"
        /*0030*/ 	.string	"Build cuda_13.0.r13.0/compiler.36424714_0"
        /*0030*/ 	.string	"-arch sm_100 -m 64 "



//--------------------- .note.nv.cuinfo           --------------------------
	.section	.note.nv.cuinfo,"",@"SHT_NOTE"
	.sectionflags	@"SHF_NOTE_NV_CUINFO"
        /*0018*/ 	.short	0x0002
        /*001a*/ 	.short	0x0064
        /*001c*/ 	.short	0x0082
	.zero		2


//--------------------- .nv.info                  --------------------------
	.section	.nv.info,"",@"SHT_CUDA_INFO"
	.align	4


	//----- nvinfo : EIATTR_REGCOUNT
	.align		4
        /*0000*/ 	.byte	0x04, 0x2f
        /*0002*/ 	.short	(.L_1 - .L_0)
	.align		4
.L_0:
        /*0004*/ 	.word	index@(_Z13column_reducePfS_ii)
        /*0008*/ 	.word	0x00000012


	//----- nvinfo : EIATTR_FRAME_SIZE
	.align		4
.L_1:
        /*000c*/ 	.byte	0x04, 0x11
        /*000e*/ 	.short	(.L_3 - .L_2)
	.align		4
.L_2:
        /*0010*/ 	.word	index@(_Z13column_reducePfS_ii)
        /*0014*/ 	.word	0x00000000


	//----- nvinfo : EIATTR_MIN_STACK_SIZE
	.align		4
.L_3:
        /*0018*/ 	.byte	0x04, 0x12
        /*001a*/ 	.short	(.L_5 - .L_4)
	.align		4
.L_4:
        /*001c*/ 	.word	index@(_Z13column_reducePfS_ii)
        /*0020*/ 	.word	0x00000000
.L_5:


//--------------------- .nv.compat                --------------------------
	.section	.nv.compat,"",@"SHT_CUDA_COMPAT_INFO"
	.align	4
        /*0000*/ 	.byte	0x02, 0x09, 0x00, 0x00, 0x02, 0x02, 0x01, 0x00, 0x02, 0x05, 0x05, 0x00, 0x03, 0x07, 0x01, 0x01
        /*0010*/ 	.byte	0x02, 0x03, 0x00, 0x00, 0x02, 0x06, 0x01, 0x00, 0x04, 0x0b, 0x08, 0x00, 0x09, 0x00, 0x00, 0x00
        /*0020*/ 	.byte	0x00, 0x00, 0x00, 0x00


//--------------------- .nv.info._Z13column_reducePfS_ii --------------------------
	.section	.nv.info._Z13column_reducePfS_ii,"",@"SHT_CUDA_INFO"
	.sectionflags	@""
	.align	4


	//----- nvinfo : EIATTR_CUDA_API_VERSION
	.align		4
        /*0000*/ 	.byte	0x04, 0x37
        /*0002*/ 	.short	(.L_7 - .L_6)
.L_6:
        /*0004*/ 	.word	0x00000082


	//----- nvinfo : EIATTR_KPARAM_INFO
	.align		4
.L_7:
        /*0008*/ 	.byte	0x04, 0x17
        /*000a*/ 	.short	(.L_9 - .L_8)
.L_8:
        /*000c*/ 	.word	0x00000000
        /*0010*/ 	.short	0x0003
        /*0012*/ 	.short	0x0014
        /*0014*/ 	.byte	0x00, 0xf0, 0x11, 0x00


	//----- nvinfo : EIATTR_KPARAM_INFO
	.align		4
.L_9:
        /*0018*/ 	.byte	0x04, 0x17
        /*001a*/ 	.short	(.L_11 - .L_10)
.L_10:
        /*001c*/ 	.word	0x00000000
        /*0020*/ 	.short	0x0002
        /*0022*/ 	.short	0x0010
        /*0024*/ 	.byte	0x00, 0xf0, 0x11, 0x00


	//----- nvinfo : EIATTR_KPARAM_INFO
	.align		4
.L_11:
        /*0028*/ 	.byte	0x04, 0x17
        /*002a*/ 	.short	(.L_13 - .L_12)
.L_12:
        /*002c*/ 	.word	0x00000000
        /*0030*/ 	.short	0x0001
        /*0032*/ 	.short	0x0008
        /*0034*/ 	.byte	0x00, 0xf5, 0x21, 0x00


	//----- nvinfo : EIATTR_KPARAM_INFO
	.align		4
.L_13:
        /*0038*/ 	.byte	0x04, 0x17
        /*003a*/ 	.short	(.L_15 - .L_14)
.L_14:
        /*003c*/ 	.word	0x00000000
        /*0040*/ 	.short	0x0000
        /*0042*/ 	.short	0x0000
        /*0044*/ 	.byte	0x00, 0xf5, 0x21, 0x00


	//----- nvinfo : EIATTR_SPARSE_MMA_MASK
	.align		4
.L_15:
        /*0048*/ 	.byte	0x03, 0x50
        /*004a*/ 	.short	0x0000


	//----- nvinfo : EIATTR_MAXREG_COUNT
	.align		4
        /*004c*/ 	.byte	0x03, 0x1b
        /*004e*/ 	.short	0x00ff


	//----- nvinfo : EIATTR_NUM_BARRIERS
	.align		4
        /*0050*/ 	.byte	0x02, 0x4c
        /*0052*/ 	.byte	0x01
	.zero		1


	//----- nvinfo : EIATTR_MERCURY_ISA_VERSION
	.align		4
        /*0054*/ 	.byte	0x03, 0x5f
        /*0056*/ 	.short	0x0101


	//----- nvinfo : EIATTR_VRC_CTA_INIT_COUNT
	.align		4
        /*0058*/ 	.byte	0x02, 0x4a
	.zero		1
	.zero		1


	//----- nvinfo : EIATTR_EXIT_INSTR_OFFSETS
	.align		4
        /*005c*/ 	.byte	0x04, 0x1c
        /*005e*/ 	.short	(.L_17 - .L_16)


	//   ....[0]....
.L_16:
        /*0060*/ 	.word	0x000003d0


	//   ....[1]....
        /*0064*/ 	.word	0x00000420


	//----- nvinfo : EIATTR_CRS_STACK_SIZE
	.align		4
.L_17:
        /*0068*/ 	.byte	0x04, 0x1e
        /*006a*/ 	.short	(.L_19 - .L_18)
.L_18:
        /*006c*/ 	.word	0x00000000


	//----- nvinfo : EIATTR_CBANK_PARAM_SIZE
	.align		4
.L_19:
        /*0070*/ 	.byte	0x03, 0x19
        /*0072*/ 	.short	0x0018


	//----- nvinfo : EIATTR_PARAM_CBANK
	.align		4
        /*0074*/ 	.byte	0x04, 0x0a
        /*0076*/ 	.short	(.L_21 - .L_20)
	.align		4
.L_20:
        /*0078*/ 	.word	index@(.nv.constant0._Z13column_reducePfS_ii)
        /*007c*/ 	.short	0x0380
        /*007e*/ 	.short	0x0018


	//----- nvinfo : EIATTR_SW_WAR
	.align		4
.L_21:
        /*0080*/ 	.byte	0x04, 0x36
        /*0082*/ 	.short	(.L_23 - .L_22)
.L_22:
        /*0084*/ 	.word	0x00000008
.L_23:


//--------------------- .nv.callgraph             --------------------------
	.section	.nv.callgraph,"",@"SHT_CUDA_CALLGRAPH"
	.align	4
	.sectionentsize	8
	.align		4
        /*0000*/ 	.word	0x00000000
	.align		4
        /*0004*/ 	.word	0xffffffff
	.align		4
        /*0008*/ 	.word	0x00000000
	.align		4
        /*000c*/ 	.word	0xfffffffe
	.align		4
        /*0010*/ 	.word	0x00000000
	.align		4
        /*0014*/ 	.word	0xfffffffd
	.align		4
        /*0018*/ 	.word	0x00000000
	.align		4
        /*001c*/ 	.word	0xfffffffc


//--------------------- .text._Z13column_reducePfS_ii --------------------------
	.section	.text._Z13column_reducePfS_ii,"ax",@progbits
	.align	128
        .global         _Z13column_reducePfS_ii
        .type           _Z13column_reducePfS_ii,@function
        .size           _Z13column_reducePfS_ii,(.L_x_7 - _Z13column_reducePfS_ii)
        .other          _Z13column_reducePfS_ii,@"STO_CUDA_ENTRY STV_DEFAULT"
_Z13column_reducePfS_ii:
.text._Z13column_reducePfS_ii:
[----:B------:R-:W-:Y:S01]  /*0000*/  LDC R1, c[0x0][0x37c] ;  /* 0x0000df00ff017b82 */ /* 0x000fe20000000800 */
[----:B------:R-:W0:Y:S07]  /*0010*/  S2R R15, SR_TID.X ;  /* 0x00000000000f7919 */ /* 0x000e2e0000002100 */
[----:B------:R-:W1:Y:S01]  /*0020*/  S2UR UR5, SR_CgaCtaId ;  /* 0x00000000000579c3 */ /* 0x000e620000008800 */
[----:B------:R-:W0:Y:S01]  /*0030*/  LDCU UR6, c[0x0][0x360] ;  /* 0x00006c00ff0677ac */ /* 0x000e220008000800 */
[----:B------:R-:W-:Y:S01]  /*0040*/  BSSY.RECONVERGENT B0, `(.L_x_0) ;  /* 0x0000021000007945 */ /* 0x000fe20003800200 */
[----:B------:R-:W0:Y:S01]  /*0050*/  S2R R4, SR_TID.Y ;  /* 0x0000000000047919 */ /* 0x000e220000002200 */
[----:B------:R-:W-:-:S04]  /*0060*/  UMOV UR4, 0x400 ;  /* 0x0000040000047882 */ /* 0x000fc80000000000 */
[----:B------:R-:W2:Y:S08]  /*0070*/  S2UR UR7, SR_CTAID.Y ;  /* 0x00000000000779c3 */ /* 0x000eb00000002600 */
[----:B------:R-:W2:Y:S08]  /*0080*/  LDC R5, c[0x0][0x364] ;  /* 0x0000d900ff057b82 */ /* 0x000eb00000000800 */
[----:B------:R-:W3:Y:S01]  /*0090*/  LDC.64 R2, c[0x0][0x390] ;  /* 0x0000e400ff027b82 */ /* 0x000ee20000000a00 */
[----:B-1----:R-:W-:Y:S01]  /*00a0*/  ULEA UR4, UR5, UR4, 0x18 ;  /* 0x0000000405047291 */ /* 0x002fe2000f8ec0ff */
[----:B0-----:R-:W-:-:S05]  /*00b0*/  IMAD R0, R4, UR6, R15 ;  /* 0x0000000604007c24 */ /* 0x001fca000f8e020f */
[----:B------:R-:W-:Y:S01]  /*00c0*/  LEA R8, R0, UR4, 0x2 ;  /* 0x0000000400087c11 */ /* 0x000fe2000f8e10ff */
[----:B--2---:R-:W-:-:S04]  /*00d0*/  IMAD R0, R5, UR7, R4 ;  /* 0x0000000705007c24 */ /* 0x004fc8000f8e0204 */
[----:B------:R-:W0:Y:S01]  /*00e0*/  LDCU.64 UR4, c[0x0][0x358] ;  /* 0x00006b00ff0477ac */ /* 0x000e220008000a00 */
[----:B------:R1:W-:Y:S01]  /*00f0*/  STS [R8], RZ ;  /* 0x000000ff08007388 */ /* 0x0003e20000000800 */
[----:B---3--:R-:W-:-:S04]  /*0100*/  ISETP.GE.U32.AND P0, PT, R0, R3, PT ;  /* 0x000000030000720c */ /* 0x008fc80003f06070 */
[----:B------:R-:W-:-:S13]  /*0110*/  ISETP.LT.U32.AND P0, PT, R15, R2, !P0 ;  /* 0x000000020f00720c */ /* 0x000fda0004701070 */
[----:B01----:R-:W-:Y:S05]  /*0120*/  @!P0 BRA `(.L_x_1) ;  /* 0x0000000000488947 */ /* 0x003fea0003800000 */
[----:B------:R-:W-:Y:S02]  /*0130*/  IMAD R9, R15, R3, R0 ;  /* 0x000000030f097224 */ /* 0x000fe400078e0200 */
[----:B------:R-:W-:-:S05]  /*0140*/  IMAD R10, R3, R2, RZ ;  /* 0x00000002030a7224 */ /* 0x000fca00078e02ff */
[----:B------:R-:W-:-:S13]  /*0150*/  ISETP.GE.U32.AND P1, PT, R9, R10, PT ;  /* 0x0000000a0900720c */ /* 0x000fda0003f26070 */
[----:B------:R-:W-:Y:S05]  /*0160*/  @P1 BRA `(.L_x_1) ;  /* 0x0000000000381947 */ /* 0x000fea0003800000 */
[----:B------:R-:W0:Y:S01]  /*0170*/  LDC.64 R6, c[0x0][0x380] ;  /* 0x0000e000ff067b82 */ /* 0x000e220000000a00 */
[----:B------:R-:W-:Y:S01]  /*0180*/  BSSY.RECONVERGENT B1, `(.L_x_2) ;  /* 0x000000b000017945 */ /* 0x000fe20003800200 */
[----:B------:R-:W-:Y:S02]  /*0190*/  IMAD.MOV.U32 R12, RZ, RZ, RZ ;  /* 0x000000ffff0c7224 */ /* 0x000fe400078e00ff */
[----:B------:R-:W-:-:S07]  /*01a0*/  IMAD.MOV.U32 R11, RZ, RZ, RZ ;  /* 0x000000ffff0b7224 */ /* 0x000fce00078e00ff */
.L_x_3:
[----:B------:R-:W-:-:S05]  /*01b0*/  IADD3 R13, PT, PT, R9, R12, RZ ;  /* 0x0000000c090d7210 */ /* 0x000fca0007ffe0ff */
[----:B0-----:R-:W-:-:S06]  /*01c0*/  IMAD.WIDE.U32 R4, R13, 0x4, R6 ;  /* 0x000000040d047825 */ /* 0x001fcc00078e0006 */
[----:B------:R-:W2:Y:S01]  /*01d0*/  LDG.E R4, desc[UR4][R4.64] ;  /* 0x0000000404047981 */ /* 0x000ea2000c1e1900 */
[C---:B------:R-:W-:Y:S02]  /*01e0*/  IMAD R13, R3.reuse, UR6, R13 ;  /* 0x00000006030d7c24 */ /* 0x040fe4000f8e020d */
[----:B------:R-:W-:-:S03]  /*01f0*/  IMAD R12, R3, UR6, R12 ;  /* 0x00000006030c7c24 */ /* 0x000fc6000f8e020c */
[----:B------:R-:W-:Y:S01]  /*0200*/  ISETP.GE.U32.AND P1, PT, R13, R10, PT ;  /* 0x0000000a0d00720c */ /* 0x000fe20003f26070 */
[----:B--2---:R-:W-:-:S12]  /*0210*/  FADD R11, R4, R11 ;  /* 0x0000000b040b7221 */ /* 0x004fd80000000000 */
[----:B------:R-:W-:Y:S05]  /*0220*/  @!P1 BRA `(.L_x_3) ;  /* 0xfffffffc00e09947 */ /* 0x000fea000383ffff */
[----:B------:R-:W-:Y:S05]  /*0230*/  BSYNC.RECONVERGENT B1 ;  /* 0x0000000000017941 */ /* 0x000fea0003800200 */
.L_x_2:
[----:B------:R0:W-:Y:S02]  /*0240*/  STS [R8], R11 ;  /* 0x0000000b08007388 */ /* 0x0001e40000000800 */
.L_x_1:
[----:B------:R-:W-:Y:S05]  /*0250*/  BSYNC.RECONVERGENT B0 ;  /* 0x0000000000007941 */ /* 0x000fea0003800200 */
.L_x_0:
[----:B------:R-:W-:Y:S01]  /*0260*/  VIADD R3, R15, 0x1 ;  /* 0x000000010f037836 */ /* 0x000fe20000000000 */
[----:B------:R-:W-:Y:S01]  /*0270*/  VIMNMX.U32 R2, PT, PT, R2, UR6, PT ;  /* 0x0000000602027c48 */ /* 0x000fe2000bfe0000 */
[----:B------:R-:W-:Y:S03]  /*0280*/  BAR.SYNC.DEFER_BLOCKING 0x0 ;  /* 0x0000000000007b1d */ /* 0x000fe60000010000 */
[----:B------:R-:W-:-:S13]  /*0290*/  ISETP.GE.U32.OR P0, PT, R3, R2, !P0 ;  /* 0x000000020300720c */ /* 0x000fda0004706470 */
[----:B------:R-:W-:Y:S05]  /*02a0*/  @P0 BRA `(.L_x_4) ;  /* 0x00000000003c0947 */ /* 0x000fea0003800000 */
[----:B------:R-:W-:-:S07]  /*02b0*/  HFMA2 R3, -RZ, RZ, 0, 5.9604644775390625e-08 ;  /* 0x00000001ff037431 */ /* 0x000fce00000001ff */
.L_x_5:
[----:B------:R-:W-:Y:S01]  /*02c0*/  IMAD.SHL.U32 R6, R3, 0x2, RZ ;  /* 0x0000000203067824 */ /* 0x000fe200078e00ff */
[----:B------:R-:W-:Y:S05]  /*02d0*/  WARPSYNC.ALL ;  /* 0x0000000000007948 */ /* 0x000fea0003800000 */
[----:B------:R-:W-:-:S04]  /*02e0*/  IADD3 R4, PT, PT, R6, -0x1, RZ ;  /* 0xffffffff06047810 */ /* 0x000fc80007ffe0ff */
[----:B------:R-:W-:-:S13]  /*02f0*/  LOP3.LUT P0, RZ, R4, R15, RZ, 0xc0, !PT ;  /* 0x0000000f04ff7212 */ /* 0x000fda000780c0ff */
[----:B------:R-:W-:Y:S02]  /*0300*/  @!P0 IMAD R4, R3, 0x4, R8 ;  /* 0x0000000403048824 */ /* 0x000fe400078e0208 */
[----:B------:R-:W-:Y:S04]  /*0310*/  @!P0 LDS R3, [R8] ;  /* 0x0000000008038984 */ /* 0x000fe80000000800 */
[----:B------:R-:W1:Y:S02]  /*0320*/  @!P0 LDS R4, [R4] ;  /* 0x0000000004048984 */ /* 0x000e640000000800 */
[----:B-1----:R-:W-:Y:S01]  /*0330*/  @!P0 FADD R5, R4, R3 ;  /* 0x0000000304058221 */ /* 0x002fe20000000000 */
[----:B------:R-:W-:-:S04]  /*0340*/  IADD3 R3, PT, PT, R6, R15, RZ ;  /* 0x0000000f06037210 */ /* 0x000fc80007ffe0ff */
[----:B------:R1:W-:Y:S01]  /*0350*/  @!P0 STS [R8], R5 ;  /* 0x0000000508008388 */ /* 0x0003e20000000800 */
[----:B------:R-:W-:Y:S01]  /*0360*/  BAR.SYNC.DEFER_BLOCKING 0x0 ;  /* 0x0000000000007b1d */ /* 0x000fe20000010000 */
[----:B------:R-:W-:Y:S02]  /*0370*/  ISETP.GE.U32.AND P0, PT, R3, R2, PT ;  /* 0x000000020300720c */ /* 0x000fe40003f06070 */
[----:B------:R-:W-:-:S11]  /*0380*/  MOV R3, R6 ;  /* 0x0000000600037202 */ /* 0x000fd60000000f00 */
[----:B-1----:R-:W-:Y:S05]  /*0390*/  @!P0 BRA `(.L_x_5) ;  /* 0xfffffffc00c88947 */ /* 0x002fea000383ffff */
.L_x_4:
[----:B------:R-:W1:Y:S02]  /*03a0*/  LDCU UR6, c[0x0][0x394] ;  /* 0x00007280ff0677ac */ /* 0x000e640008000800 */
[----:B-1----:R-:W-:-:S04]  /*03b0*/  ISETP.GE.U32.AND P0, PT, R0, UR6, PT ;  /* 0x0000000600007c0c */ /* 0x002fc8000bf06070 */
[----:B------:R-:W-:-:S13]  /*03c0*/  ISETP.NE.OR P0, PT, R15, RZ, P0 ;  /* 0x000000ff0f00720c */ /* 0x000fda0000705670 */
[----:B------:R-:W-:Y:S05]  /*03d0*/  @P0 EXIT ;  /* 0x000000000000094d */ /* 0x000fea0003800000 */
[----:B------:R-:W1:Y:S01]  /*03e0*/  LDS R5, [R8] ;  /* 0x0000000008057984 */ /* 0x000e620000000800 */
[----:B------:R-:W2:Y:S02]  /*03f0*/  LDC.64 R2, c[0x0][0x388] ;  /* 0x0000e200ff027b82 */ /* 0x000ea40000000a00 */
[----:B--2---:R-:W-:-:S05]  /*0400*/  IMAD.WIDE.U32 R2, R0, 0x4, R2 ;  /* 0x0000000400027825 */ /* 0x004fca00078e0002 */
[----:B-1----:R-:W-:Y:S01]  /*0410*/  STG.E desc[UR4][R2.64], R5 ;  /* 0x0000000502007986 */ /* 0x002fe2000c101904 */
[----:B------:R-:W-:Y:S05]  /*0420*/  EXIT ;  /* 0x000000000000794d */ /* 0x000fea0003800000 */
.L_x_6:
[----:B------:R-:W-:-:S00]  /*0430*/  BRA `(.L_x_6) ;  /* 0xfffffffc00fc7947 */ /* 0x000fc0000383ffff */
[----:B------:R-:W-:-:S00]  /*0440*/  NOP ;  /* 0x0000000000007918 */ /* 0x000fc00000000000 */
        /* <DEDUP_REMOVED lines=11> */
.L_x_7:


//--------------------- .nv.shared._Z13column_reducePfS_ii --------------------------
	.section	.nv.shared._Z13column_reducePfS_ii,"aw",@nobits
	.sectionflags	@""
	.align	16
	.zero		1024


//--------------------- .nv.shared.reserved.0     --------------------------
	.section	.nv.shared.reserved.0,"aw",@nobits
	.weak		__nv_reservedSMEM_offset_0_alias
	.size		__nv_reservedSMEM_offset_0_alias, 0, 64
	.other		__nv_reservedSMEM_offset_0_alias,@"STO_CUDA_RESERVED_SHARED STV_DEFAULT"
__nv_reservedSMEM_offset_0_alias:
	.zero		0
	.zero		64


//--------------------- .nv.constant0._Z13column_reducePfS_ii --------------------------
	.section	.nv.constant0._Z13column_reducePfS_ii,"a",@progbits
	.sectionflags	@""
	.align	4
.nv.constant0._Z13column_reducePfS_ii:
	.zero		920


//--------------------- SYMBOLS --------------------------

	.type		.nv.reservedSmem.offset0,@object
	.size		.nv.reservedSmem.offset0,0x4
	.type		.nv.reservedSmem.cap,@object
	.size		.nv.reservedSmem.cap,0x4
